//
// Generated by NVIDIA NVVM Compiler
//
// Compiler Build ID: CL-36424714
// Cuda compilation tools, release 13.0, V13.0.88
// Based on NVVM 20.0.0
//

.version 9.0
.target sm_100
.address_size 64

	// .globl	_Z20gemm_memory_blockingiiifPfS_fS_
// _ZZ20gemm_memory_blockingiiifPfS_fS_E5mem_A has been demoted
// _ZZ20gemm_memory_blockingiiifPfS_fS_E5mem_B has been demoted

.visible .entry _Z20gemm_memory_blockingiiifPfS_fS_(
	.param .u32 _Z20gemm_memory_blockingiiifPfS_fS__param_0,
	.param .u32 _Z20gemm_memory_blockingiiifPfS_fS__param_1,
	.param .u32 _Z20gemm_memory_blockingiiifPfS_fS__param_2,
	.param .f32 _Z20gemm_memory_blockingiiifPfS_fS__param_3,
	.param .u64 .ptr .align 1 _Z20gemm_memory_blockingiiifPfS_fS__param_4,
	.param .u64 .ptr .align 1 _Z20gemm_memory_blockingiiifPfS_fS__param_5,
	.param .f32 _Z20gemm_memory_blockingiiifPfS_fS__param_6,
	.param .u64 .ptr .align 1 _Z20gemm_memory_blockingiiifPfS_fS__param_7
)
{
	.reg .pred 	%p<3>;
	.reg .b32 	%r<39>;
	.reg .b32 	%f<110>;
	.reg .b64 	%rd<13>;
	// demoted variable
	.shared .align 4 .b8 _ZZ20gemm_memory_blockingiiifPfS_fS_E5mem_A[4096];
	// demoted variable
	.shared .align 4 .b8 _ZZ20gemm_memory_blockingiiifPfS_fS_E5mem_B[4096];
	ld.param.u32 	%r18, [_Z20gemm_memory_blockingiiifPfS_fS__param_1];
	ld.param.u32 	%r19, [_Z20gemm_memory_blockingiiifPfS_fS__param_2];
	ld.param.f32 	%f4, [_Z20gemm_memory_blockingiiifPfS_fS__param_3];
	ld.param.u64 	%rd3, [_Z20gemm_memory_blockingiiifPfS_fS__param_4];
	ld.param.u64 	%rd4, [_Z20gemm_memory_blockingiiifPfS_fS__param_5];
	ld.param.f32 	%f5, [_Z20gemm_memory_blockingiiifPfS_fS__param_6];
	ld.param.u64 	%rd5, [_Z20gemm_memory_blockingiiifPfS_fS__param_7];
	mov.u32 	%r20, %ctaid.x;
	shl.b32 	%r1, %r20, 5;
	mov.u32 	%r2, %tid.x;
	shr.u32 	%r3, %r2, 5;
	mov.u32 	%r21, %ctaid.y;
	shl.b32 	%r4, %r21, 5;
	and.b32  	%r5, %r2, 31;
	setp.lt.s32 	%p1, %r19, 1;
	mov.f32 	%f109, 0f00000000;
	@%p1 bra 	$L__BB0_3;
	and.b32  	%r23, %r2, 992;
	or.b32  	%r24, %r23, %r5;
	shl.b32 	%r25, %r24, 2;
	mov.u32 	%r26, _ZZ20gemm_memory_blockingiiifPfS_fS_E5mem_A;
	add.s32 	%r6, %r26, %r25;
	mov.u32 	%r27, _ZZ20gemm_memory_blockingiiifPfS_fS_E5mem_B;
	add.s32 	%r7, %r27, %r25;
	shl.b32 	%r28, %r2, 2;
	and.b32  	%r29, %r28, 3968;
	add.s32 	%r8, %r26, %r29;
	shl.b32 	%r30, %r5, 2;
	add.s32 	%r9, %r27, %r30;
	mad.lo.s32 	%r31, %r19, %r3, %r1;
	add.s32 	%r37, %r31, %r5;
	mad.lo.s32 	%r32, %r18, %r3, %r4;
	add.s32 	%r36, %r32, %r5;
	cvta.to.global.u64 	%rd1, %rd3;
	cvta.to.global.u64 	%rd2, %rd4;
	mov.f32 	%f109, 0f00000000;
	mov.b32 	%r38, 0;
$L__BB0_2:
	mul.wide.u32 	%rd6, %r37, 4;
	add.s64 	%rd7, %rd1, %rd6;
	ld.global.f32 	%f8, [%rd7];
	st.shared.f32 	[%r6], %f8;
	mul.wide.u32 	%rd8, %r36, 4;
	add.s64 	%rd9, %rd2, %rd8;
	ld.global.f32 	%f9, [%rd9];
	st.shared.f32 	[%r7], %f9;
	bar.sync 	0;
	ld.shared.f32 	%f10, [%r8];
	ld.shared.f32 	%f11, [%r9];
	fma.rn.f32 	%f12, %f10, %f11, %f109;
	ld.shared.f32 	%f13, [%r8+4];
	ld.shared.f32 	%f14, [%r9+128];
	fma.rn.f32 	%f15, %f13, %f14, %f12;
	ld.shared.f32 	%f16, [%r8+8];
	ld.shared.f32 	%f17, [%r9+256];
	fma.rn.f32 	%f18, %f16, %f17, %f15;
	ld.shared.f32 	%f19, [%r8+12];
	ld.shared.f32 	%f20, [%r9+384];
	fma.rn.f32 	%f21, %f19, %f20, %f18;
	ld.shared.f32 	%f22, [%r8+16];
	ld.shared.f32 	%f23, [%r9+512];
	fma.rn.f32 	%f24, %f22, %f23, %f21;
	ld.shared.f32 	%f25, [%r8+20];
	ld.shared.f32 	%f26, [%r9+640];
	fma.rn.f32 	%f27, %f25, %f26, %f24;
	ld.shared.f32 	%f28, [%r8+24];
	ld.shared.f32 	%f29, [%r9+768];
	fma.rn.f32 	%f30, %f28, %f29, %f27;
	ld.shared.f32 	%f31, [%r8+28];
	ld.shared.f32 	%f32, [%r9+896];
	fma.rn.f32 	%f33, %f31, %f32, %f30;
	ld.shared.f32 	%f34, [%r8+32];
	ld.shared.f32 	%f35, [%r9+1024];
	fma.rn.f32 	%f36, %f34, %f35, %f33;
	ld.shared.f32 	%f37, [%r8+36];
	ld.shared.f32 	%f38, [%r9+1152];
	fma.rn.f32 	%f39, %f37, %f38, %f36;
	ld.shared.f32 	%f40, [%r8+40];
	ld.shared.f32 	%f41, [%r9+1280];
	fma.rn.f32 	%f42, %f40, %f41, %f39;
	ld.shared.f32 	%f43, [%r8+44];
	ld.shared.f32 	%f44, [%r9+1408];
	fma.rn.f32 	%f45, %f43, %f44, %f42;
	ld.shared.f32 	%f46, [%r8+48];
	ld.shared.f32 	%f47, [%r9+1536];
	fma.rn.f32 	%f48, %f46, %f47, %f45;
	ld.shared.f32 	%f49, [%r8+52];
	ld.shared.f32 	%f50, [%r9+1664];
	fma.rn.f32 	%f51, %f49, %f50, %f48;
	ld.shared.f32 	%f52, [%r8+56];
	ld.shared.f32 	%f53, [%r9+1792];
	fma.rn.f32 	%f54, %f52, %f53, %f51;
	ld.shared.f32 	%f55, [%r8+60];
	ld.shared.f32 	%f56, [%r9+1920];
	fma.rn.f32 	%f57, %f55, %f56, %f54;
	ld.shared.f32 	%f58, [%r8+64];
	ld.shared.f32 	%f59, [%r9+2048];
	fma.rn.f32 	%f60, %f58, %f59, %f57;
	ld.shared.f32 	%f61, [%r8+68];
	ld.shared.f32 	%f62, [%r9+2176];
	fma.rn.f32 	%f63, %f61, %f62, %f60;
	ld.shared.f32 	%f64, [%r8+72];
	ld.shared.f32 	%f65, [%r9+2304];
	fma.rn.f32 	%f66, %f64, %f65, %f63;
	ld.shared.f32 	%f67, [%r8+76];
	ld.shared.f32 	%f68, [%r9+2432];
	fma.rn.f32 	%f69, %f67, %f68, %f66;
	ld.shared.f32 	%f70, [%r8+80];
	ld.shared.f32 	%f71, [%r9+2560];
	fma.rn.f32 	%f72, %f70, %f71, %f69;
	ld.shared.f32 	%f73, [%r8+84];
	ld.shared.f32 	%f74, [%r9+2688];
	fma.rn.f32 	%f75, %f73, %f74, %f72;
	ld.shared.f32 	%f76, [%r8+88];
	ld.shared.f32 	%f77, [%r9+2816];
	fma.rn.f32 	%f78, %f76, %f77, %f75;
	ld.shared.f32 	%f79, [%r8+92];
	ld.shared.f32 	%f80, [%r9+2944];
	fma.rn.f32 	%f81, %f79, %f80, %f78;
	ld.shared.f32 	%f82, [%r8+96];
	ld.shared.f32 	%f83, [%r9+3072];
	fma.rn.f32 	%f84, %f82, %f83, %f81;
	ld.shared.f32 	%f85, [%r8+100];
	ld.shared.f32 	%f86, [%r9+3200];
	fma.rn.f32 	%f87, %f85, %f86, %f84;
	ld.shared.f32 	%f88, [%r8+104];
	ld.shared.f32 	%f89, [%r9+3328];
	fma.rn.f32 	%f90, %f88, %f89, %f87;
	ld.shared.f32 	%f91, [%r8+108];
	ld.shared.f32 	%f92, [%r9+3456];
	fma.rn.f32 	%f93, %f91, %f92, %f90;
	ld.shared.f32 	%f94, [%r8+112];
	ld.shared.f32 	%f95, [%r9+3584];
	fma.rn.f32 	%f96, %f94, %f95, %f93;
	ld.shared.f32 	%f97, [%r8+116];
	ld.shared.f32 	%f98, [%r9+3712];
	fma.rn.f32 	%f99, %f97, %f98, %f96;
	ld.shared.f32 	%f100, [%r8+120];
	ld.shared.f32 	%f101, [%r9+3840];
	fma.rn.f32 	%f102, %f100, %f101, %f99;
	ld.shared.f32 	%f103, [%r8+124];
	ld.shared.f32 	%f104, [%r9+3968];
	fma.rn.f32 	%f109, %f103, %f104, %f102;
	bar.sync 	0;
	add.s32 	%r38, %r38, 32;
	add.s32 	%r37, %r37, 32;
	add.s32 	%r36, %r36, 32;
	setp.lt.s32 	%p2, %r38, %r19;
	@%p2 bra 	$L__BB0_2;
$L__BB0_3:
	cvta.to.global.u64 	%rd10, %rd5;
	add.s32 	%r33, %r1, %r3;
	add.s32 	%r34, %r4, %r5;
	mad.lo.s32 	%r35, %r18, %r33, %r34;
	mul.wide.u32 	%rd11, %r35, 4;
	add.s64 	%rd12, %rd10, %rd11;
	ld.global.f32 	%f105, [%rd12];
	mul.f32 	%f106, %f5, %f105;
	fma.rn.f32 	%f107, %f4, %f109, %f106;
	st.global.f32 	[%rd12], %f107;
	ret;

}


// ===== COMPILED SASS (sm_100) =====

	.target	sm_100

	.elftype	@"ET_EXEC"


//--------------------- .note.nv.tkinfo           --------------------------
	.section	.note.nv.tkinfo,"",@"SHT_NOTE"
	.sectionflags	@"SHF_NOTE_NV_TKINFO"
	.tkinfo
        /*0018*/ 	.word	0x00000002
        /*0030*/ 	.string	""
        /*0030*/ 	.string	"ptxas"
        /*0030*/ 	.string	"Cuda compilation tools, release 13.0, V13.0.88"
        /*0030*/ 	.string	"Build cuda_13.0.r13.0/compiler.36424714_0"
        /*0030*/ 	.string	"-arch sm_100 -m 64 "



//--------------------- .note.nv.cuinfo           --------------------------
	.section	.note.nv.cuinfo,"",@"SHT_NOTE"
	.sectionflags	@"SHF_NOTE_NV_CUINFO"
        /*0018*/ 	.short	0x0002
        /*001a*/ 	.short	0x0064
        /*001c*/ 	.short	0x0082
	.zero		2


//--------------------- .nv.info                  --------------------------
	.section	.nv.info,"",@"SHT_CUDA_INFO"
	.align	4


	//----- nvinfo : EIATTR_REGCOUNT
	.align		4
        /*0000*/ 	.byte	0x04, 0x2f
        /*0002*/ 	.short	(.L_1 - .L_0)
	.align		4
.L_0:
        /*0004*/ 	.word	index@(_Z20gemm_memory_blockingiiifPfS_fS_)
        /*0008*/ 	.word	0x00000020


	//----- nvinfo : EIATTR_FRAME_SIZE
	.align		4
.L_1:
        /*000c*/ 	.byte	0x04, 0x11
        /*000e*/ 	.short	(.L_3 - .L_2)
	.align		4
.L_2:
        /*0010*/ 	.word	index@(_Z20gemm_memory_blockingiiifPfS_fS_)
        /*0014*/ 	.word	0x00000000


	//----- nvinfo : EIATTR_MIN_STACK_SIZE
	.align		4
.L_3:
        /*0018*/ 	.byte	0x04, 0x12
        /*001a*/ 	.short	(.L_5 - .L_4)
	.align		4
.L_4:
        /*001c*/ 	.word	index@(_Z20gemm_memory_blockingiiifPfS_fS_)
        /*0020*/ 	.word	0x00000000
.L_5:


//--------------------- .nv.compat                --------------------------
	.section	.nv.compat,"",@"SHT_CUDA_COMPAT_INFO"
	.align	4
        /*0000*/ 	.byte	0x02, 0x09, 0x00, 0x00, 0x02, 0x02, 0x01, 0x00, 0x02, 0x05, 0x05, 0x00, 0x03, 0x07, 0x01, 0x01
        /*0010*/ 	.byte	0x02, 0x03, 0x00, 0x00, 0x02, 0x06, 0x01, 0x00, 0x04, 0x0b, 0x08, 0x00, 0x09, 0x00, 0x00, 0x00
        /*0020*/ 	.byte	0x00, 0x00, 0x00, 0x00


//--------------------- .nv.info._Z20gemm_memory_blockingiiifPfS_fS_ --------------------------
	.section	.nv.info._Z20gemm_memory_blockingiiifPfS_fS_,"",@"SHT_CUDA_INFO"
	.sectionflags	@""
	.align	4


	//----- nvinfo : EIATTR_CUDA_API_VERSION
	.align		4
        /*0000*/ 	.byte	0x04, 0x37
        /*0002*/ 	.short	(.L_7 - .L_6)
.L_6:
        /*0004*/ 	.word	0x00000082


	//----- nvinfo : EIATTR_KPARAM_INFO
	.align		4
.L_7:
        /*0008*/ 	.byte	0x04, 0x17
        /*000a*/ 	.short	(.L_9 - .L_8)
.L_8:
        /*000c*/ 	.word	0x00000000
        /*0010*/ 	.short	0x0007
        /*0012*/ 	.short	0x0028
        /*0014*/ 	.byte	0x00, 0xf5, 0x21, 0x00


	//----- nvinfo : EIATTR_KPARAM_INFO
	.align		4
.L_9:
        /*0018*/ 	.byte	0x04, 0x17
        /*001a*/ 	.short	(.L_11 - .L_10)
.L_10:
        /*001c*/ 	.word	0x00000000
        /*0020*/ 	.short	0x0006
        /*0022*/ 	.short	0x0020
        /*0024*/ 	.byte	0x00, 0xf0, 0x11, 0x00


	//----- nvinfo : EIATTR_KPARAM_INFO
	.align		4
.L_11:
        /*0028*/ 	.byte	0x04, 0x17
        /*002a*/ 	.short	(.L_13 - .L_12)
.L_12:
        /*002c*/ 	.word	0x00000000
        /*0030*/ 	.short	0x0005
        /*0032*/ 	.short	0x0018
        /*0034*/ 	.byte	0x00, 0xf5, 0x21, 0x00


	//----- nvinfo : EIATTR_KPARAM_INFO
	.align		4
.L_13:
        /*0038*/ 	.byte	0x04, 0x17
        /*003a*/ 	.short	(.L_15 - .L_14)
.L_14:
        /*003c*/ 	.word	0x00000000
        /*0040*/ 	.short	0x0004
        /*0042*/ 	.short	0x0010
        /*0044*/ 	.byte	0x00, 0xf5, 0x21, 0x00


	//----- nvinfo : EIATTR_KPARAM_INFO
	.align		4
.L_15:
        /*0048*/ 	.byte	0x04, 0x17
        /*004a*/ 	.short	(.L_17 - .L_16)
.L_16:
        /*004c*/ 	.word	0x00000000
        /*0050*/ 	.short	0x0003
        /*0052*/ 	.short	0x000c
        /*0054*/ 	.byte	0x00, 0xf0, 0x11, 0x00


	//----- nvinfo : EIATTR_KPARAM_INFO
	.align		4
.L_17:
        /*0058*/ 	.byte	0x04, 0x17
        /*005a*/ 	.short	(.L_19 - .L_18)
.L_18:
        /*005c*/ 	.word	0x00000000
        /*0060*/ 	.short	0x0002
        /*0062*/ 	.short	0x0008
        /*0064*/ 	.byte	0x00, 0xf0, 0x11, 0x00


	//----- nvinfo : EIATTR_KPARAM_INFO
	.align		4
.L_19:
        /*0068*/ 	.byte	0x04, 0x17
        /*006a*/ 	.short	(.L_21 - .L_20)
.L_20:
        /*006c*/ 	.word	0x00000000
        /*0070*/ 	.short	0x0001
        /*0072*/ 	.short	0x0004
        /*0074*/ 	.byte	0x00, 0xf0, 0x11, 0x00


	//----- nvinfo : EIATTR_KPARAM_INFO
	.align		4
.L_21:
        /*0078*/ 	.byte	0x04, 0x17
        /*007a*/ 	.short	(.L_23 - .L_22)
.L_22:
        /*007c*/ 	.word	0x00000000
        /*0080*/ 	.short	0x0000
        /*0082*/ 	.short	0x0000
        /*0084*/ 	.byte	0x00, 0xf0, 0x11, 0x00


	//----- nvinfo : EIATTR_SPARSE_MMA_MASK
	.align		4
.L_23:
        /*0088*/ 	.byte	0x03, 0x50
        /*008a*/ 	.short	0x0000


	//----- nvinfo : EIATTR_MAXREG_COUNT
	.align		4
        /*008c*/ 	.byte	0x03, 0x1b
        /*008e*/ 	.short	0x00ff


	//----- nvinfo : EIATTR_NUM_BARRIERS
	.align		4
        /*0090*/ 	.byte	0x02, 0x4c
        /*0092*/ 	.byte	0x01
	.zero		1


	//----- nvinfo : EIATTR_MERCURY_ISA_VERSION
	.align		4
        /*0094*/ 	.byte	0x03, 0x5f
        /*0096*/ 	.short	0x0101


	//----- nvinfo : EIATTR_VRC_CTA_INIT_COUNT
	.align		4
        /*0098*/ 	.byte	0x02, 0x4a
	.zero		1
	.zero		1


	//----- nvinfo : EIATTR_EXIT_INSTR_OFFSETS
	.align		4
        /*009c*/ 	.byte	0x04, 0x1c
        /*009e*/ 	.short	(.L_25 - .L_24)


	//   ....[0]....
.L_24:
        /*00a0*/ 	.word	0x00000830


	//----- nvinfo : EIATTR_CBANK_PARAM_SIZE
	.align		4
.L_25:
        /*00a4*/ 	.byte	0x03, 0x19
        /*00a6*/ 	.short	0x0030


	//----- nvinfo : EIATTR_PARAM_CBANK
	.align		4
        /*00a8*/ 	.byte	0x04, 0x0a
        /*00aa*/ 	.short	(.L_27 - .L_26)
	.align		4
.L_26:
        /*00ac*/ 	.word	index@(.nv.constant0._Z20gemm_memory_blockingiiifPfS_fS_)
        /*00b0*/ 	.short	0x0380
        /*00b2*/ 	.short	0x0030


	//----- nvinfo : EIATTR_SW_WAR
	.align		4
.L_27:
        /*00b4*/ 	.byte	0x04, 0x36
        /*00b6*/ 	.short	(.L_29 - .L_28)
.L_28:
        /*00b8*/ 	.word	0x00000008
.L_29:


//--------------------- .nv.callgraph             --------------------------
	.section	.nv.callgraph,"",@"SHT_CUDA_CALLGRAPH"
	.align	4
	.sectionentsize	8
	.align		4
        /*0000*/ 	.word	0x00000000
	.align		4
        /*0004*/ 	.word	0xffffffff
	.align		4
        /*0008*/ 	.word	0x00000000
	.align		4
        /*000c*/ 	.word	0xfffffffe
	.align		4
        /*0010*/ 	.word	0x00000000
	.align		4
        /*0014*/ 	.word	0xfffffffd
	.align		4
        /*0018*/ 	.word	0x00000000
	.align		4
        /*001c*/ 	.word	0xfffffffc


//--------------------- .text._Z20gemm_memory_blockingiiifPfS_fS_ --------------------------
	.section	.text._Z20gemm_memory_blockingiiifPfS_fS_,"ax",@progbits
	.align	128
        .global         _Z20gemm_memory_blockingiiifPfS_fS_
        .type           _Z20gemm_memory_blockingiiifPfS_fS_,@function
        .size           _Z20gemm_memory_blockingiiifPfS_fS_,(.L_x_3 - _Z20gemm_memory_blockingiiifPfS_fS_)
        .other          _Z20gemm_memory_blockingiiifPfS_fS_,@"STO_CUDA_ENTRY STV_DEFAULT"
_Z20gemm_memory_blockingiiifPfS_fS_:
.text._Z20gemm_memory_blockingiiifPfS_fS_:
[----:B------:R-:W-:Y:S08]  /*0000*/  LDC R1, c[0x0][0x37c] ;  /* 0x0000df00ff017b82 */ /* 0x000ff00000000800 */
[----:B------:R-:W0:Y:S01]  /*0010*/  LDC R0, c[0x0][0x388] ;  /* 0x0000e200ff007b82 */ /* 0x000e220000000800 */
[----:B------:R-:W1:Y:S01]  /*0020*/  S2R R5, SR_TID.X ;  /* 0x0000000000057919 */ /* 0x000e620000002100 */
[----:B------:R-:W2:Y:S01]  /*0030*/  LDCU.64 UR10, c[0x0][0x358] ;  /* 0x00006b00ff0a77ac */ /* 0x000ea20008000a00 */
[----:B------:R-:W-:-:S05]  /*0040*/  HFMA2 R11, -RZ, RZ, 0, 0 ;  /* 0x00000000ff0b7431 */ /* 0x000fca00000001ff */
[----:B------:R-:W3:Y:S08]  /*0050*/  S2UR UR5, SR_CTAID.X ;  /* 0x00000000000579c3 */ /* 0x000ef00000002500 */
[----:B------:R-:W4:Y:S01]  /*0060*/  S2UR UR6, SR_CTAID.Y ;  /* 0x00000000000679c3 */ /* 0x000f220000002600 */
[----:B0-----:R-:W-:Y:S01]  /*0070*/  ISETP.GE.AND P0, PT, R0, 0x1, PT ;  /* 0x000000010000780c */ /* 0x001fe20003f06270 */
[----:B---3--:R-:W-:Y:S01]  /*0080*/  USHF.L.U32 UR5, UR5, 0x5, URZ ;  /* 0x0000000505057899 */ /* 0x008fe200080006ff */
[----:B-1----:R-:W-:-:S02]  /*0090*/  SHF.R.U32.HI R17, RZ, 0x5, R5 ;  /* 0x00000005ff117819 */ /* 0x002fc40000011605 */
[----:B------:R-:W-:Y:S01]  /*00a0*/  LOP3.LUT R16, R5, 0x1f, RZ, 0xc0, !PT ;  /* 0x0000001f05107812 */ /* 0x000fe200078ec0ff */
[----:B----4-:R-:W-:-:S08]  /*00b0*/  USHF.L.U32 UR6, UR6, 0x5, URZ ;  /* 0x0000000506067899 */ /* 0x010fd000080006ff */
[----:B--2---:R-:W-:Y:S05]  /*00c0*/  @!P0 BRA `(.L_x_0) ;  /* 0x0000000400a88947 */ /* 0x004fea0003800000 */
[----:B------:R-:W0:Y:S01]  /*00d0*/  S2UR UR9, SR_CgaCtaId ;  /* 0x00000000000979c3 */ /* 0x000e220000008800 */
[----:B------:R-:W-:Y:S01]  /*00e0*/  UMOV UR4, 0x400 ;  /* 0x0000040000047882 */ /* 0x000fe20000000000 */
[----:B------:R-:W-:Y:S01]  /*00f0*/  LOP3.LUT R2, R5, 0x3e0, RZ, 0xc0, !PT ;  /* 0x000003e005027812 */ /* 0x000fe200078ec0ff */
[----:B------:R-:W-:Y:S01]  /*0100*/  UIADD3 UR8, UPT, UPT, UR4, 0x1000, URZ ;  /* 0x0000100004087890 */ /* 0x000fe2000fffe0ff */
[----:B------:R-:W-:Y:S01]  /*0110*/  IMAD R3, R17, R0, UR5 ;  /* 0x0000000511037e24 */ /* 0x000fe2000f8e0200 */
[----:B------:R-:W-:Y:S02]  /*0120*/  MOV R11, RZ ;  /* 0x000000ff000b7202 */ /* 0x000fe40000000f00 */
[----:B------:R-:W-:Y:S01]  /*0130*/  LOP3.LUT R6, R2, 0x1f, R5, 0xf8, !PT ;  /* 0x0000001f02067812 */ /* 0x000fe200078ef805 */
[----:B------:R-:W1:Y:S01]  /*0140*/  LDC R4, c[0x0][0x384] ;  /* 0x0000e100ff047b82 */ /* 0x000e620000000800 */
[----:B------:R-:W-:Y:S02]  /*0150*/  SHF.L.U32 R5, R5, 0x2, RZ ;  /* 0x0000000205057819 */ /* 0x000fe400000006ff */
[----:B------:R-:W-:-:S02]  /*0160*/  IADD3 R2, PT, PT, R16, R3, RZ ;  /* 0x0000000310027210 */ /* 0x000fc40007ffe0ff */
[----:B------:R-:W-:-:S03]  /*0170*/  LOP3.LUT R5, R5, 0xf80, RZ, 0xc0, !PT ;  /* 0x00000f8005057812 */ /* 0x000fc600078ec0ff */
[----:B------:R-:W2:Y:S08]  /*0180*/  LDC.64 R20, c[0x0][0x390] ;  /* 0x0000e400ff147b82 */ /* 0x000eb00000000a00 */
[----:B------:R-:W3:Y:S01]  /*0190*/  LDC.64 R18, c[0x0][0x398] ;  /* 0x0000e600ff127b82 */ /* 0x000ee20000000a00 */
[----:B0-----:R-:W-:Y:S02]  /*01a0*/  ULEA UR7, UR9, UR4, 0x18 ;  /* 0x0000000409077291 */ /* 0x001fe4000f8ec0ff */
[----:B------:R-:W-:Y:S01]  /*01b0*/  ULEA UR8, UR9, UR8, 0x18 ;  /* 0x0000000809087291 */ /* 0x000fe2000f8ec0ff */
[----:B------:R-:W-:-:S03]  /*01c0*/  UMOV UR4, URZ ;  /* 0x000000ff00047c82 */ /* 0x000fc60008000000 */
[C---:B------:R-:W-:Y:S01]  /*01d0*/  LEA R7, R6.reuse, UR7, 0x2 ;  /* 0x0000000706077c11 */ /* 0x040fe2000f8e10ff */
[----:B-1----:R-:W-:Y:S01]  /*01e0*/  IMAD R9, R17, R4, UR6 ;  /* 0x0000000611097e24 */ /* 0x002fe2000f8e0204 */
[----:B------:R-:W-:Y:S02]  /*01f0*/  LEA R6, R6, UR8, 0x2 ;  /* 0x0000000806067c11 */ /* 0x000fe4000f8e10ff */
[C---:B------:R-:W-:Y:S02]  /*0200*/  LEA R4, R16.reuse, UR8, 0x2 ;  /* 0x0000000810047c11 */ /* 0x040fe4000f8e10ff */
[----:B------:R-:W-:-:S07]  /*0210*/  IADD3 R3, PT, PT, R16, R9, RZ ;  /* 0x0000000910037210 */ /* 0x000fce0007ffe0ff */
.L_x_1:
[----:B--2---:R-:W-:-:S04]  /*0220*/  IMAD.WIDE.U32 R26, R2, 0x4, R20 ;  /* 0x00000004021a7825 */ /* 0x004fc800078e0014 */
[C---:B---3--:R-:W-:Y:S02]  /*0230*/  IMAD.WIDE.U32 R8, R3.reuse, 0x4, R18 ;  /* 0x0000000403087825 */ /* 0x048fe400078e0012 */
[----:B------:R-:W2:Y:S04]  /*0240*/  LDG.E R26, desc[UR10][R26.64] ;  /* 0x0000000a1a1a7981 */ /* 0x000ea8000c1e1900 */
[----:B------:R-:W3:Y:S01]  /*0250*/  LDG.E R29, desc[UR10][R8.64] ;  /* 0x0000000a081d7981 */ /* 0x000ee2000c1e1900 */
[----:B------:R-:W-:Y:S01]  /*0260*/  UIADD3 UR4, UPT, UPT, UR4, 0x20, URZ ;  /* 0x0000002004047890 */ /* 0x000fe2000fffe0ff */
[----:B------:R-:W-:Y:S02]  /*0270*/  IADD3 R2, PT, PT, R2, 0x20, RZ ;  /* 0x0000002002027810 */ /* 0x000fe40007ffe0ff */
[----:B------:R-:W-:-:S03]  /*0280*/  IADD3 R3, PT, PT, R3, 0x20, RZ ;  /* 0x0000002003037810 */ /* 0x000fc60007ffe0ff */
[----:B------:R-:W-:Y:S01]  /*0290*/  ISETP.LE.AND P0, PT, R0, UR4, PT ;  /* 0x0000000400007c0c */ /* 0x000fe2000bf03270 */
[----:B--2---:R-:W-:Y:S04]  /*02a0*/  STS [R7], R26 ;  /* 0x0000001a07007388 */ /* 0x004fe80000000800 */
[----:B---3--:R-:W-:Y:S01]  /*02b0*/  STS [R6], R29 ;  /* 0x0000001d06007388 */ /* 0x008fe20000000800 */
[----:B------:R-:W-:Y:S06]  /*02c0*/  BAR.SYNC.DEFER_BLOCKING 0x0 ;  /* 0x0000000000007b1d */ /* 0x000fec0000010000 */
[----:B------:R-:W-:Y:S04]  /*02d0*/  LDS R10, [R4] ;  /* 0x00000000040a7984 */ /* 0x000fe80000000800 */
[----:B------:R-:W0:Y:S04]  /*02e0*/  LDS.128 R12, [R5+UR7] ;  /* 0x00000007050c7984 */ /* 0x000e280008000c00 */
[----:B------:R-:W1:Y:S04]  /*02f0*/  LDS R22, [R4+0x80] ;  /* 0x0000800004167984 */ /* 0x000e680000000800 */
[----:B------:R-:W2:Y:S04]  /*0300*/  LDS R23, [R4+0x100] ;  /* 0x0001000004177984 */ /* 0x000ea80000000800 */
[----:B------:R-:W3:Y:S04]  /*0310*/  LDS R24, [R4+0x180] ;  /* 0x0001800004187984 */ /* 0x000ee80000000800 */
[----:B------:R-:W-:Y:S04]  /*0320*/  LDS R25, [R4+0x200] ;  /* 0x0002000004197984 */ /* 0x000fe80000000800 */
[----:B------:R-:W-:Y:S01]  /*0330*/  LDS R26, [R4+0xb80] ;  /* 0x000b8000041a7984 */ /* 0x000fe20000000800 */
[----:B0-----:R-:W-:-:S03]  /*0340*/  FFMA R12, R12, R10, R11 ;  /* 0x0000000a0c0c7223 */ /* 0x001fc6000000000b */
[----:B------:R-:W0:Y:S01]  /*0350*/  LDS.128 R8, [R5+UR7+0x10] ;  /* 0x0000100705087984 */ /* 0x000e220008000c00 */
[----:B-1----:R-:W-:-:S03]  /*0360*/  FFMA R12, R22, R13, R12 ;  /* 0x0000000d160c7223 */ /* 0x002fc6000000000c */
[----:B------:R-:W1:Y:S01]  /*0370*/  LDS R22, [R4+0x280] ;  /* 0x0002800004167984 */ /* 0x000e620000000800 */
[----:B--2---:R-:W-:-:S03]  /*0380*/  FFMA R13, R23, R14, R12 ;  /* 0x0000000e170d7223 */ /* 0x004fc6000000000c */
[----:B------:R-:W2:Y:S01]  /*0390*/  LDS R23, [R4+0x300] ;  /* 0x0003000004177984 */ /* 0x000ea20000000800 */
[----:B---3--:R-:W-:-:S03]  /*03a0*/  FFMA R13, R24, R15, R13 ;  /* 0x0000000f180d7223 */ /* 0x008fc6000000000d */
[----:B------:R-:W3:Y:S01]  /*03b0*/  LDS R24, [R4+0x380] ;  /* 0x0003800004187984 */ /* 0x000ee20000000800 */
[----:B0-----:R-:W-:-:S03]  /*03c0*/  FFMA R27, R8, R25, R13 ;  /* 0x00000019081b7223 */ /* 0x001fc6000000000d */
[----:B------:R-:W-:Y:S01]  /*03d0*/  LDS R25, [R4+0x400] ;  /* 0x0004000004197984 */ /* 0x000fe20000000800 */
[----:B-1----:R-:W-:-:S03]  /*03e0*/  FFMA R8, R22, R9, R27 ;  /* 0x0000000916087223 */ /* 0x002fc6000000001b */
[----:B------:R-:W0:Y:S01]  /*03f0*/  LDS.128 R12, [R5+UR7+0x20] ;  /* 0x00002007050c7984 */ /* 0x000e220008000c00 */
[----:B--2---:R-:W-:-:S03]  /*0400*/  FFMA R9, R23, R10, R8 ;  /* 0x0000000a17097223 */ /* 0x004fc60000000008 */
[----:B------:R-:W1:Y:S01]  /*0410*/  LDS R22, [R4+0x480] ;  /* 0x0004800004167984 */ /* 0x000e620000000800 */
[----:B---3--:R-:W-:-:S03]  /*0420*/  FFMA R9, R24, R11, R9 ;  /* 0x0000000b18097223 */ /* 0x008fc60000000009 */
[----:B------:R-:W2:Y:S04]  /*0430*/  LDS R23, [R4+0x500] ;  /* 0x0005000004177984 */ /* 0x000ea80000000800 */
        /* <DEDUP_REMOVED lines=27> */
[----:B------:R-:W-:Y:S01]  /*05f0*/  LDS R24, [R4+0xc80] ;  /* 0x000c800004187984 */ /* 0x000fe20000000800 */
[----:B0-----:R-:W-:-:S03]  /*0600*/  FFMA R27, R8, R25, R13 ;  /* 0x00000019081b7223 */ /* 0x001fc6000000000d */
[----:B------:R-:W-:Y:S01]  /*0610*/  LDS R25, [R4+0xc00] ;  /* 0x000c000004197984 */ /* 0x000fe20000000800 */
[----:B-1----:R-:W-:-:S03]  /*0620*/  FFMA R22, R22, R9, R27 ;  /* 0x0000000916167223 */ /* 0x002fc6000000001b */
[----:B------:R-:W0:Y:S01]  /*0630*/  LDS.128 R12, [R5+UR7+0x60] ;  /* 0x00006007050c7984 */ /* 0x000e220008000c00 */
[----:B--2---:R-:W-:-:S03]  /*0640*/  FFMA R9, R23, R10, R22 ;  /* 0x0000000a17097223 */ /* 0x004fc60000000016 */
[----:B------:R-:W1:Y:S01]  /*0650*/  LDS R23, [R4+0xd00] ;  /* 0x000d000004177984 */ /* 0x000e620000000800 */
[----:B------:R-:W-:-:S03]  /*0660*/  FFMA R9, R26, R11, R9 ;  /* 0x0000000b1a097223 */ /* 0x000fc60000000009 */
[----:B------:R-:W2:Y:S01]  /*0670*/  LDS R22, [R4+0xd80] ;  /* 0x000d800004167984 */ /* 0x000ea20000000800 */
[----:B0-----:R-:W-:-:S03]  /*0680*/  FFMA R27, R12, R25, R9 ;  /* 0x000000190c1b7223 */ /* 0x001fc60000000009 */
[----:B------:R-:W-:Y:S01]  /*0690*/  LDS R25, [R4+0xe00] ;  /* 0x000e000004197984 */ /* 0x000fe20000000800 */
[----:B------:R-:W-:-:S03]  /*06a0*/  FFMA R24, R24, R13, R27 ;  /* 0x0000000d18187223 */ /* 0x000fc6000000001b */
[----:B------:R-:W0:Y:S01]  /*06b0*/  LDS.128 R8, [R5+UR7+0x70] ;  /* 0x0000700705087984 */ /* 0x000e220008000c00 */
[----:B-1----:R-:W-:-:S03]  /*06c0*/  FFMA R23, R23, R14, R24 ;  /* 0x0000000e17177223 */ /* 0x002fc60000000018 */
[----:B------:R-:W1:Y:S01]  /*06d0*/  LDS R27, [R4+0xe80] ;  /* 0x000e8000041b7984 */ /* 0x000e620000000800 */
[----:B--2---:R-:W-:-:S03]  /*06e0*/  FFMA R15, R22, R15, R23 ;  /* 0x0000000f160f7223 */ /* 0x004fc60000000017 */
[----:B------:R-:W2:Y:S04]  /*06f0*/  LDS R13, [R4+0xf00] ;  /* 0x000f0000040d7984 */ /* 0x000ea80000000800 */
[----:B------:R-:W3:Y:S01]  /*0700*/  LDS R12, [R4+0xf80] ;  /* 0x000f8000040c7984 */ /* 0x000ee20000000800 */
[----:B0-----:R-:W-:-:S04]  /*0710*/  FFMA R8, R8, R25, R15 ;  /* 0x0000001908087223 */ /* 0x001fc8000000000f */
[----:B-1----:R-:W-:-:S04]  /*0720*/  FFMA R8, R27, R9, R8 ;  /* 0x000000091b087223 */ /* 0x002fc80000000008 */
[----:B--2---:R-:W-:-:S04]  /*0730*/  FFMA R13, R13, R10, R8 ;  /* 0x0000000a0d0d7223 */ /* 0x004fc80000000008 */
[----:B---3--:R-:W-:Y:S01]  /*0740*/  FFMA R11, R12, R11, R13 ;  /* 0x0000000b0c0b7223 */ /* 0x008fe2000000000d */
[----:B------:R-:W-:Y:S06]  /*0750*/  BAR.SYNC.DEFER_BLOCKING 0x0 ;  /* 0x0000000000007b1d */ /* 0x000fec0000010000 */
[----:B------:R-:W-:Y:S05]  /*0760*/  @!P0 BRA `(.L_x_1) ;  /* 0xfffffff800ac8947 */ /* 0x000fea000383ffff */
.L_x_0:
[----:B------:R-:W0:Y:S01]  /*0770*/  LDC.64 R2, c[0x0][0x3a8] ;  /* 0x0000ea00ff027b82 */ /* 0x000e220000000a00 */
[----:B------:R-:W1:Y:S01]  /*0780*/  LDCU UR4, c[0x0][0x384] ;  /* 0x00007080ff0477ac */ /* 0x000e620008000800 */
[----:B------:R-:W-:Y:S02]  /*0790*/  IADD3 R17, PT, PT, R17, UR5, RZ ;  /* 0x0000000511117c10 */ /* 0x000fe4000fffe0ff */
[----:B------:R-:W-:Y:S01]  /*07a0*/  IADD3 R16, PT, PT, R16, UR6, RZ ;  /* 0x0000000610107c10 */ /* 0x000fe2000fffe0ff */
[----:B------:R-:W2:Y:S04]  /*07b0*/  LDCU UR5, c[0x0][0x38c] ;  /* 0x00007180ff0577ac */ /* 0x000ea80008000800 */
[----:B-1----:R-:W-:Y:S01]  /*07c0*/  IMAD R17, R17, UR4, R16 ;  /* 0x0000000411117c24 */ /* 0x002fe2000f8e0210 */
[----:B------:R-:W1:Y:S03]  /*07d0*/  LDCU UR4, c[0x0][0x3a0] ;  /* 0x00007400ff0477ac */ /* 0x000e660008000800 */
[----:B0-----:R-:W-:-:S05]  /*07e0*/  IMAD.WIDE.U32 R2, R17, 0x4, R2 ;  /* 0x0000000411027825 */ /* 0x001fca00078e0002 */
[----:B------:R-:W1:Y:S02]  /*07f0*/  LDG.E R0, desc[UR10][R2.64] ;  /* 0x0000000a02007981 */ /* 0x000e64000c1e1900 */
[----:B-1----:R-:W-:-:S04]  /*0800*/  FMUL R0, R0, UR4 ;  /* 0x0000000400007c20 */ /* 0x002fc80008400000 */
[----:B--2---:R-:W-:-:S05]  /*0810*/  FFMA R11, R11, UR5, R0 ;  /* 0x000000050b0b7c23 */ /* 0x004fca0008000000 */
[----:B------:R-:W-:Y:S01]  /*0820*/  STG.E desc[UR10][R2.64], R11 ;  /* 0x0000000b02007986 */ /* 0x000fe2000c10190a */
[----:B------:R-:W-:Y:S05]  /*0830*/  EXIT ;  /* 0x000000000000794d */ /* 0x000fea0003800000 */
.L_x_2:
[----:B------:R-:W-:-:S00]  /*0840*/  BRA `(.L_x_2) ;  /* 0xfffffffc00fc7947 */ /* 0x000fc0000383ffff */
[----:B------:R-:W-:-:S00]  /*0850*/  NOP ;  /* 0x0000000000007918 */ /* 0x000fc00000000000 */
        /* <DEDUP_REMOVED lines=10> */
.L_x_3:


//--------------------- .nv.shared._Z20gemm_memory_blockingiiifPfS_fS_ --------------------------
	.section	.nv.shared._Z20gemm_memory_blockingiiifPfS_fS_,"aw",@nobits
	.sectionflags	@""
	.align	4
.nv.shared._Z20gemm_memory_blockingiiifPfS_fS_:
	.zero		9216


//--------------------- .nv.shared.reserved.0     --------------------------
	.section	.nv.shared.reserved.0,"aw",@nobits
	.weak		__nv_reservedSMEM_offset_0_alias
	.size		__nv_reservedSMEM_offset_0_alias, 0, 64
	.other		__nv_reservedSMEM_offset_0_alias,@"STO_CUDA_RESERVED_SHARED STV_DEFAULT"
__nv_reservedSMEM_offset_0_alias:
	.zero		0
	.zero		64


//--------------------- .nv.constant0._Z20gemm_memory_blockingiiifPfS_fS_ --------------------------
	.section	.nv.constant0._Z20gemm_memory_blockingiiifPfS_fS_,"a",@progbits
	.sectionflags	@""
	.align	4
.nv.constant0._Z20gemm_memory_blockingiiifPfS_fS_:
	.zero		944


//--------------------- SYMBOLS --------------------------

	.type		.nv.reservedSmem.offset0,@object
	.size		.nv.reservedSmem.offset0,0x4
	.type		.nv.reservedSmem.cap,@object
	.size		.nv.reservedSmem.cap,0x4
